	.headerflags	@"EF_CUDA_TEXMODE_UNIFIED EF_CUDA_64BIT_ADDRESS EF_CUDA_ACCELERATORS EF_CUDA_SM90 EF_CUDA_VIRTUAL_SM(EF_CUDA_SM90)"
	.elftype	@"ET_EXEC"


//--------------------- .nv.info                  --------------------------
	.section	.nv.info,"",@"SHT_CUDA_INFO"
	.align	4


	//----- nvinfo : EIATTR_REGCOUNT
	.align		4
        /*0000*/ 	.byte	0x04, 0x2f
        /*0002*/ 	.short	(.L_3 - .L_2)
	.align		4
.L_2:
        /*0004*/ 	.word	index@(triton_poi_fused__native_batch_norm_legit_no_training_hardtanh_29)
        /*0008*/ 	.word	0x00000017


	//----- nvinfo : EIATTR_MIN_STACK_SIZE
	.align		4
.L_3:
        /*000c*/ 	.byte	0x04, 0x12
        /*000e*/ 	.short	(.L_5 - .L_4)
	.align		4
.L_4:
        /*0010*/ 	.word	index@(triton_poi_fused__native_batch_norm_legit_no_training_hardtanh_29)
        /*0014*/ 	.word	0x00000000


	//----- nvinfo : EIATTR_FRAME_SIZE
	.align		4
.L_5:
        /*0018*/ 	.byte	0x04, 0x11
        /*001a*/ 	.short	(.L_7 - .L_6)
	.align		4
.L_6:
        /*001c*/ 	.word	index@(triton_poi_fused__native_batch_norm_legit_no_training_hardtanh_29)
        /*0020*/ 	.word	0x00000000


	//----- nvinfo : EIATTR_MIN_STACK_SIZE
	.align		4
.L_7:
        /*0024*/ 	.byte	0x04, 0x12
        /*0026*/ 	.short	(.L_9 - .L_8)
	.align		4
.L_8:
        /*0028*/ 	.word	index@(triton_poi_fused__native_batch_norm_legit_no_training_hardtanh_29)
        /*002c*/ 	.word	0x00000000
.L_9:


//--------------------- .nv.info.triton_poi_fused__native_batch_norm_legit_no_training_hardtanh_29 --------------------------
	.section	.nv.info.triton_poi_fused__native_batch_norm_legit_no_training_hardtanh_29,"",@"SHT_CUDA_INFO"
	.sectionflags	@""
	.align	4


	//----- nvinfo : EIATTR_CUDA_API_VERSION
	.align		4
        /*0000*/ 	.byte	0x04, 0x37
        /*0002*/ 	.short	(.L_11 - .L_10)
.L_10:
        /*0004*/ 	.word	0x0000007c


	//----- nvinfo : EIATTR_KPARAM_INFO
	.align		4
.L_11:
        /*0008*/ 	.byte	0x04, 0x17
        /*000a*/ 	.short	(.L_13 - .L_12)
.L_12:
        /*000c*/ 	.word	0x00000000
        /*0010*/ 	.short	0x0007
        /*0012*/ 	.short	0x0034
        /*0014*/ 	.byte	0x00, 0xf0, 0x11, 0x00


	//----- nvinfo : EIATTR_KPARAM_INFO
	.align		4
.L_13:
        /*0018*/ 	.byte	0x04, 0x17
        /*001a*/ 	.short	(.L_15 - .L_14)
.L_14:
        /*001c*/ 	.word	0x00000000
        /*0020*/ 	.short	0x0006
        /*0022*/ 	.short	0x0030
        /*0024*/ 	.byte	0x00, 0xf0, 0x11, 0x00


	//----- nvinfo : EIATTR_KPARAM_INFO
	.align		4
.L_15:
        /*0028*/ 	.byte	0x04, 0x17
        /*002a*/ 	.short	(.L_17 - .L_16)
.L_16:
        /*002c*/ 	.word	0x00000000
        /*0030*/ 	.short	0x0005
        /*0032*/ 	.short	0x0028
        /*0034*/ 	.byte	0x00, 0xf4, 0x21, 0x00


	//----- nvinfo : EIATTR_KPARAM_INFO
	.align		4
.L_17:
        /*0038*/ 	.byte	0x04, 0x17
        /*003a*/ 	.short	(.L_19 - .L_18)
.L_18:
        /*003c*/ 	.word	0x00000000
        /*0040*/ 	.short	0x0004
        /*0042*/ 	.short	0x0020
        /*0044*/ 	.byte	0x00, 0xf4, 0x21, 0x00


	//----- nvinfo : EIATTR_KPARAM_INFO
	.align		4
.L_19:
        /*0048*/ 	.byte	0x04, 0x17
        /*004a*/ 	.short	(.L_21 - .L_20)
.L_20:
        /*004c*/ 	.word	0x00000000
        /*0050*/ 	.short	0x0003
        /*0052*/ 	.short	0x0018
        /*0054*/ 	.byte	0x00, 0xf4, 0x21, 0x00


	//----- nvinfo : EIATTR_KPARAM_INFO
	.align		4
.L_21:
        /*0058*/ 	.byte	0x04, 0x17
        /*005a*/ 	.short	(.L_23 - .L_22)
.L_22:
        /*005c*/ 	.word	0x00000000
        /*0060*/ 	.short	0x0002
        /*0062*/ 	.short	0x0010
        /*0064*/ 	.byte	0x00, 0xf4, 0x21, 0x00


	//----- nvinfo : EIATTR_KPARAM_INFO
	.align		4
.L_23:
        /*0068*/ 	.byte	0x04, 0x17
        /*006a*/ 	.short	(.L_25 - .L_24)
.L_24:
        /*006c*/ 	.word	0x00000000
        /*0070*/ 	.short	0x0001
        /*0072*/ 	.short	0x0008
        /*0074*/ 	.byte	0x00, 0xf4, 0x21, 0x00


	//----- nvinfo : EIATTR_KPARAM_INFO
	.align		4
.L_25:
        /*0078*/ 	.byte	0x04, 0x17
        /*007a*/ 	.short	(.L_27 - .L_26)
.L_26:
        /*007c*/ 	.word	0x00000000
        /*0080*/ 	.short	0x0000
        /*0082*/ 	.short	0x0000
        /*0084*/ 	.byte	0x00, 0xf4, 0x21, 0x00


	//----- nvinfo : EIATTR_SPARSE_MMA_MASK
	.align		4
.L_27:
        /*0088*/ 	.byte	0x03, 0x50
        /*008a*/ 	.short	0x0000


	//----- nvinfo : EIATTR_MAXREG_COUNT
	.align		4
        /*008c*/ 	.byte	0x03, 0x1b
        /*008e*/ 	.short	0x00ff


	//----- nvinfo : EIATTR_EXIT_INSTR_OFFSETS
	.align		4
        /*0090*/ 	.byte	0x04, 0x1c
        /*0092*/ 	.short	(.L_29 - .L_28)


	//   ....[0]....
.L_28:
        /*0094*/ 	.word	0x00000580


	//   ....[1]....
        /*0098*/ 	.word	0x000005f0


	//----- nvinfo : EIATTR_REQNTID
	.align		4
.L_29:
        /*009c*/ 	.byte	0x04, 0x10
        /*009e*/ 	.short	(.L_31 - .L_30)
.L_30:
        /*00a0*/ 	.word	0x00000080
        /*00a4*/ 	.word	0x00000001
        /*00a8*/ 	.word	0x00000001


	//----- nvinfo : EIATTR_CBANK_PARAM_SIZE
	.align		4
.L_31:
        /*00ac*/ 	.byte	0x03, 0x19
        /*00ae*/ 	.short	0x0038


	//----- nvinfo : EIATTR_PARAM_CBANK
	.align		4
        /*00b0*/ 	.byte	0x04, 0x0a
        /*00b2*/ 	.short	(.L_33 - .L_32)
	.align		4
.L_32:
        /*00b4*/ 	.word	index@(.nv.constant0.triton_poi_fused__native_batch_norm_legit_no_training_hardtanh_29)
        /*00b8*/ 	.short	0x0210
        /*00ba*/ 	.short	0x0038


	//----- nvinfo : EIATTR_SW_WAR
	.align		4
.L_33:
        /*00bc*/ 	.byte	0x04, 0x36
        /*00be*/ 	.short	(.L_35 - .L_34)
.L_34:
        /*00c0*/ 	.word	0x00000008
.L_35:


//--------------------- .nv.callgraph             --------------------------
	.section	.nv.callgraph,"",@"SHT_CUDA_CALLGRAPH"
	.align	4
	.sectionentsize	8
	.align		4
        /*0000*/ 	.word	0x00000000
	.align		4
        /*0004*/ 	.word	0xffffffff
	.align		4
        /*0008*/ 	.word	0x00000000
	.align		4
        /*000c*/ 	.word	0xfffffffe
	.align		4
        /*0010*/ 	.word	0x00000000
	.align		4
        /*0014*/ 	.word	0xfffffffd
	.align		4
        /*0018*/ 	.word	0x00000000
	.align		4
        /*001c*/ 	.word	0xfffffffc


//--------------------- .nv.constant4             --------------------------
	.section	.nv.constant4,"a",@progbits
	.align	8
	.align		8
.nv.constant4:
        /*0000*/ 	.dword	_$_str
	.align		8
        /*0008*/ 	.dword	_$_str_$_2


//--------------------- .text.triton_poi_fused__native_batch_norm_legit_no_training_hardtanh_29 --------------------------
	.section	.text.triton_poi_fused__native_batch_norm_legit_no_training_hardtanh_29,"ax",@progbits
	.sectionflags	@"SHF_BARRIERS=1"
	.align	128
        .global         triton_poi_fused__native_batch_norm_legit_no_training_hardtanh_29
        .type           triton_poi_fused__native_batch_norm_legit_no_training_hardtanh_29,@function
        .size           triton_poi_fused__native_batch_norm_legit_no_training_hardtanh_29,(.L_x_1 - triton_poi_fused__native_batch_norm_legit_no_training_hardtanh_29)
        .other          triton_poi_fused__native_batch_norm_legit_no_training_hardtanh_29,@"STO_CUDA_ENTRY STV_DEFAULT"
triton_poi_fused__native_batch_norm_legit_no_training_hardtanh_29:
.text.triton_poi_fused__native_batch_norm_legit_no_training_hardtanh_29:
[----:B------:R-:W0:Y:S01]  /*0000*/  LDC R1, c[0x0][0x28] ;  /* 0x00000a00ff017b82 */ /* 0x000e220000000800 */
[----:B------:R-:W1:Y:S07]  /*0010*/  S2R R6, SR_TID.X ;  /* 0x0000000000067919 */ /* 0x000e6e0000002100 */
[----:B------:R-:W2:Y:S01]  /*0020*/  LDC.64 R2, c[0x0][0x220] ;  /* 0x00008800ff027b82 */ /* 0x000ea20000000a00 */
[----:B------:R-:W-:Y:S01]  /*0030*/  ULDC.64 UR6, c[0x0][0x208] ;  /* 0x0000820000067ab9 */ /* 0x000fe20000000a00 */
[----:B------:R-:W3:Y:S01]  /*0040*/  S2R R0, SR_CTAID.Y ;  /* 0x0000000000007919 */ /* 0x000ee20000002600 */
[----:B------:R-:W4:Y:S05]  /*0050*/  S2R R10, SR_CTAID.X ;  /* 0x00000000000a7919 */ /* 0x000f2a0000002500 */
[----:B------:R-:W5:Y:S08]  /*0060*/  LDC.64 R14, c[0x0][0x218] ;  /* 0x00008600ff0e7b82 */ /* 0x000f700000000a00 */
[----:B------:R-:W4:Y:S01]  /*0070*/  LDC.64 R12, c[0x0][0x228] ;  /* 0x00008a00ff0c7b82 */ /* 0x000f220000000a00 */
[----:B-1----:R-:W-:Y:S01]  /*0080*/  IMAD.SHL.U32 R7, R6, 0x2, RZ ;  /* 0x0000000206077824 */ /* 0x002fe200078e00ff */
[----:B---3--:R-:W-:-:S04]  /*0090*/  SHF.R.S32.HI R4, RZ, 0x17, R0 ;  /* 0x00000017ff047819 */ /* 0x008fc80000011400 */
[----:B------:R-:W-:Y:S02]  /*00a0*/  LOP3.LUT R7, R7, 0xfe, RZ, 0xc0, !PT ;  /* 0x000000fe07077812 */ /* 0x000fe400078ec0ff */
[----:B------:R-:W-:Y:S02]  /*00b0*/  SGXT R4, R4, 0x1 ;  /* 0x000000010404781a */ /* 0x000fe40000000200 */
[----:B------:R-:W-:-:S04]  /*00c0*/  PRMT R11, R7, 0x6540, R0 ;  /* 0x00006540070b7816 */ /* 0x000fc80000000000 */
[----:B------:R-:W-:-:S04]  /*00d0*/  LEA.HI R8, R4, R11, RZ, 0xa ;  /* 0x0000000b04087211 */ /* 0x000fc800078f50ff */
[----:B------:R-:W-:-:S05]  /*00e0*/  LOP3.LUT R4, R8, 0xfffffc00, RZ, 0xc0, !PT ;  /* 0xfffffc0008047812 */ /* 0x000fca00078ec0ff */
[----:B------:R-:W-:Y:S02]  /*00f0*/  IMAD.IADD R11, R11, 0x1, -R4 ;  /* 0x000000010b0b7824 */ /* 0x000fe400078e0a04 */
[----:B------:R-:W1:Y:S02]  /*0100*/  LDC.64 R4, c[0x0][0x210] ;  /* 0x00008400ff047b82 */ /* 0x000e640000000a00 */
[----:B--2---:R-:W-:-:S06]  /*0110*/  IMAD.WIDE R2, R11, 0x4, R2 ;  /* 0x000000040b027825 */ /* 0x004fcc00078e0202 */
[----:B------:R-:W2:Y:S01]  /*0120*/  LDG.E.EL.64 R2, desc[UR6][R2.64] ;  /* 0x0000000602027981 */ /* 0x000ea2000c2e1b00 */
[----:B------:R-:W-:Y:S01]  /*0130*/  IMAD.SHL.U32 R16, R8, 0x4, RZ ;  /* 0x0000000408107824 */ /* 0x000fe200078e00ff */
[----:B----4-:R-:W-:Y:S01]  /*0140*/  ISETP.GE.AND P0, PT, R10, 0x4, PT ;  /* 0x000000040a00780c */ /* 0x010fe20003f06270 */
[----:B------:R-:W3:Y:S01]  /*0150*/  LDC.64 R8, c[0x0][0x230] ;  /* 0x00008c00ff087b82 */ /* 0x000ee20000000a00 */
[----:B-----5:R-:W-:Y:S02]  /*0160*/  IMAD.WIDE R14, R11, 0x4, R14 ;  /* 0x000000040b0e7825 */ /* 0x020fe400078e020e */
[----:B------:R-:W-:Y:S02]  /*0170*/  LOP3.LUT R17, R16, 0xfffff000, RZ, 0xc0, !PT ;  /* 0xfffff00010117812 */ /* 0x000fe400078ec0ff */
[----:B------:R-:W-:Y:S02]  /*0180*/  IMAD R16, R10, 0x400, R11 ;  /* 0x000004000a107824 */ /* 0x000fe400078e020b */
[----:B------:R-:W4:Y:S02]  /*0190*/  LDG.E.EL.64 R14, desc[UR6][R14.64] ;  /* 0x000000060e0e7981 */ /* 0x000f24000c2e1b00 */
[----:B------:R-:W-:-:S04]  /*01a0*/  IMAD.IADD R17, R16, 0x1, R17 ;  /* 0x0000000110117824 */ /* 0x000fc800078e0211 */
[----:B-1----:R-:W-:Y:S01]  /*01b0*/  IMAD.WIDE R16, R17, 0x4, R4 ;  /* 0x0000000411107825 */ /* 0x002fe200078e0204 */
[----:B------:R-:W-:-:S03]  /*01c0*/  CS2R R4, SRZ ;  /* 0x0000000000047805 */ /* 0x000fc6000001ff00 */
[----:B0-----:R-:W-:-:S03]  /*01d0*/  IMAD.WIDE R18, R11, 0x4, R12 ;  /* 0x000000040b127825 */ /* 0x001fc600078e020c */
[----:B------:R0:W4:Y:S01]  /*01e0*/  @!P0 LDG.E.EL.64 R4, desc[UR6][R16.64] ;  /* 0x0000000610048981 */ /* 0x000122000c2e1b00 */
[----:B---3--:R-:W-:-:S03]  /*01f0*/  IMAD.WIDE R12, R11, 0x4, R8 ;  /* 0x000000040b0c7825 */ /* 0x008fc600078e0208 */
[----:B------:R-:W3:Y:S04]  /*0200*/  LDG.E.EL.64 R8, desc[UR6][R18.64] ;  /* 0x0000000612087981 */ /* 0x000ee8000c2e1b00 */
[----:B------:R-:W3:Y:S01]  /*0210*/  LDG.E.EL.64 R12, desc[UR6][R12.64] ;  /* 0x000000060c0c7981 */ /* 0x000ee2000c2e1b00 */
[----:B0-----:R-:W-:Y:S01]  /*0220*/  IMAD.MOV.U32 R17, RZ, RZ, 0x3e800000 ;  /* 0x3e800000ff117424 */ /* 0x001fe200078e00ff */
[----:B------:R-:W0:Y:S01]  /*0230*/  S2UR UR5, SR_CgaCtaId ;  /* 0x00000000000579c3 */ /* 0x000e220000008800 */
[----:B------:R-:W-:Y:S02]  /*0240*/  UMOV UR4, 0x400 ;  /* 0x0000040000047882 */ /* 0x000fe40000000000 */
[----:B0-----:R-:W-:-:S06]  /*0250*/  UPRMT UR4, UR5, 0x654, UR4 ;  /* 0x0000065405047896 */ /* 0x001fcc0008000004 */
[----:B------:R-:W-:Y:S01]  /*0260*/  LEA R7, R7, UR4, 0x3 ;  /* 0x0000000407077c11 */ /* 0x000fe2000f8e18ff */
[----:B--2---:R-:W-:Y:S01]  /*0270*/  FADD R2, R2, 9.9999997473787516356e-06 ;  /* 0x3727c5ac02027421 */ /* 0x004fe20000000000 */
[----:B------:R-:W-:-:S03]  /*0280*/  FADD R3, R3, 9.9999997473787516356e-06 ;  /* 0x3727c5ac03037421 */ /* 0x000fc60000000000 */
[----:B------:R-:W0:Y:S08]  /*0290*/  MUFU.SQRT R11, R2 ;  /* 0x00000002000b7308 */ /* 0x000e300000002000 */
[----:B------:R-:W1:Y:S01]  /*02a0*/  MUFU.SQRT R20, R3 ;  /* 0x0000000300147308 */ /* 0x000e620000002000 */
[C---:B0-----:R-:W-:Y:S02]  /*02b0*/  FSETP.GT.AND P1, PT, R11.reuse, 8.50705917302346158658e+37, PT ;  /* 0x7e8000000b00780b */ /* 0x041fe40003f24000 */
[----:B------:R-:W-:-:S02]  /*02c0*/  FSETP.GEU.AND P3, PT, R11, 1.175494350822287508e-38, PT ;  /* 0x008000000b00780b */ /* 0x000fc40003f6e000 */
[C---:B-1----:R-:W-:Y:S02]  /*02d0*/  FSETP.GT.AND P2, PT, R20.reuse, 8.50705917302346158658e+37, PT ;  /* 0x7e8000001400780b */ /* 0x042fe40003f44000 */
[----:B------:R-:W-:-:S07]  /*02e0*/  FSETP.GEU.AND P4, PT, R20, 1.175494350822287508e-38, PT ;  /* 0x008000001400780b */ /* 0x000fce0003f8e000 */
[----:B------:R-:W-:-:S04]  /*02f0*/  @P1 FMUL R11, R11, 0.25 ;  /* 0x3e8000000b0b1820 */ /* 0x000fc80000400000 */
[----:B------:R-:W-:Y:S01]  /*0300*/  @!P3 FMUL R11, R11, 16777216 ;  /* 0x4b8000000b0bb820 */ /* 0x000fe20000400000 */
[----:B------:R-:W-:-:S04]  /*0310*/  @P2 FMUL R20, R20, 0.25 ;  /* 0x3e80000014142820 */ /* 0x000fc80000400000 */
[----:B------:R-:W-:Y:S01]  /*0320*/  @!P4 FMUL R20, R20, 16777216 ;  /* 0x4b8000001414c820 */ /* 0x000fe20000400000 */
[----:B------:R-:W0:Y:S01]  /*0330*/  MUFU.RCP R11, R11 ;  /* 0x0000000b000b7308 */ /* 0x000e220000001000 */
[----:B------:R-:W-:-:S07]  /*0340*/  FSEL R2, R17, 1, P1 ;  /* 0x3f80000011027808 */ /* 0x000fce0000800000 */
[----:B------:R-:W1:Y:S01]  /*0350*/  MUFU.RCP R20, R20 ;  /* 0x0000001400147308 */ /* 0x000e620000001000 */
[----:B------:R-:W-:Y:S01]  /*0360*/  FSEL R17, R17, 1, P2 ;  /* 0x3f80000011117808 */ /* 0x000fe20001000000 */
[----:B------:R-:W-:-:S04]  /*0370*/  @!P3 FMUL R2, R2, 16777216 ;  /* 0x4b8000000202b820 */ /* 0x000fc80000400000 */
[----:B------:R-:W-:Y:S01]  /*0380*/  @!P4 FMUL R17, R17, 16777216 ;  /* 0x4b8000001111c820 */ /* 0x000fe20000400000 */
[----:B0-----:R-:W-:Y:S01]  /*0390*/  FMUL R3, R11, R2 ;  /* 0x000000020b037220 */ /* 0x001fe20000400000 */
[----:B----4-:R-:W-:Y:S01]  /*03a0*/  FADD R5, -R15, R5 ;  /* 0x000000050f057221 */ /* 0x010fe20000000100 */
[----:B------:R-:W-:Y:S01]  /*03b0*/  FADD R4, -R14, R4 ;  /* 0x000000040e047221 */ /* 0x000fe20000000100 */
[----:B-1----:R-:W-:-:S03]  /*03c0*/  FMUL R2, R20, R17 ;  /* 0x0000001114027220 */ /* 0x002fc60000400000 */
[----:B------:R-:W-:Y:S01]  /*03d0*/  FMUL R3, R4, R3 ;  /* 0x0000000304037220 */ /* 0x000fe20000400000 */
[----:B------:R-:W-:-:S03]  /*03e0*/  FMUL R2, R5, R2 ;  /* 0x0000000205027220 */ /* 0x000fc60000400000 */
[----:B---3--:R-:W-:Y:S01]  /*03f0*/  FFMA R3, R8, R3, R12 ;  /* 0x0000000308037223 */ /* 0x008fe2000000000c */
[----:B------:R-:W0:Y:S01]  /*0400*/  LDC.64 R4, c[0x0][0x238] ;  /* 0x00008e00ff047b82 */ /* 0x000e220000000a00 */
[----:B------:R-:W-:-:S03]  /*0410*/  FFMA R2, R9, R2, R13 ;  /* 0x0000000209027223 */ /* 0x000fc6000000000d */
[C---:B------:R-:W-:Y:S02]  /*0420*/  FSETP.GTU.AND P1, PT, R3.reuse, RZ, PT ;  /* 0x000000ff0300720b */ /* 0x040fe40003f2c000 */
[C---:B------:R-:W-:Y:S02]  /*0430*/  FSETP.GTU.AND P2, PT, R2.reuse, RZ, PT ;  /* 0x000000ff0200720b */ /* 0x040fe40003f4c000 */
[----:B------:R-:W-:Y:S02]  /*0440*/  FSEL R8, R3, RZ, P1 ;  /* 0x000000ff03087208 */ /* 0x000fe40000800000 */
[----:B------:R-:W-:Y:S02]  /*0450*/  FSEL R11, R2, RZ, P2 ;  /* 0x000000ff020b7208 */ /* 0x000fe40001000000 */
[----:B------:R-:W-:Y:S02]  /*0460*/  FSETP.GEU.AND P3, PT, R8, 6, PT ;  /* 0x40c000000800780b */ /* 0x000fe40003f6e000 */
[----:B------:R-:W-:-:S02]  /*0470*/  FSETP.GEU.AND P4, PT, R11, 6, PT ;  /* 0x40c000000b00780b */ /* 0x000fc40003f8e000 */
[----:B------:R-:W-:Y:S02]  /*0480*/  FSETP.NAN.AND P1, PT, R8, R8, PT ;  /* 0x000000080800720b */ /* 0x000fe40003f28000 */
[----:B------:R-:W-:-:S07]  /*0490*/  FSETP.NAN.AND P2, PT, R11, R11, PT ;  /* 0x0000000b0b00720b */ /* 0x000fce0003f48000 */
[----:B------:R-:W-:Y:S02]  /*04a0*/  @P3 SEL R8, R8, 0x40c00000, P1 ;  /* 0x40c0000008083807 */ /* 0x000fe40000800000 */
[----:B------:R-:W-:-:S03]  /*04b0*/  @P4 SEL R11, R11, 0x40c00000, P2 ;  /* 0x40c000000b0b4807 */ /* 0x000fc60001000000 */
[----:B------:R-:W-:Y:S04]  /*04c0*/  STS [R7], R8 ;  /* 0x0000000807007388 */ /* 0x000fe80000000800 */
[----:B------:R-:W-:Y:S01]  /*04d0*/  STS [R7+0x8], R11 ;  /* 0x0000080b07007388 */ /* 0x000fe20000000800 */
[----:B------:R-:W-:-:S04]  /*04e0*/  LOP3.LUT R9, R6, 0x7f, RZ, 0xc0, !PT ;  /* 0x0000007f06097812 */ /* 0x000fc800078ec0ff */
[C---:B------:R-:W-:Y:S01]  /*04f0*/  LEA R12, R9.reuse, UR4, 0x3 ;  /* 0x00000004090c7c11 */ /* 0x040fe2000f8e18ff */
[----:B------:R-:W-:Y:S06]  /*0500*/  BAR.SYNC.DEFER_BLOCKING 0x0 ;  /* 0x0000000000007b1d */ /* 0x000fec0000010000 */
[----:B------:R-:W1:Y:S01]  /*0510*/  LDS R13, [R12] ;  /* 0x000000000c0d7984 */ /* 0x000e620000000800 */
[----:B------:R-:W-:-:S05]  /*0520*/  PRMT R3, R9, 0x6540, R0 ;  /* 0x0000654009037816 */ /* 0x000fca0000000000 */
[----:B------:R-:W-:Y:S01]  /*0530*/  IMAD R3, R3, 0x4, R10 ;  /* 0x0000000403037824 */ /* 0x000fe200078e020a */
[----:B------:R-:W-:-:S03]  /*0540*/  LOP3.LUT R6, R9, 0x80, RZ, 0xfc, !PT ;  /* 0x0000008009067812 */ /* 0x000fc600078efcff */
[----:B0-----:R-:W-:Y:S01]  /*0550*/  IMAD.WIDE R2, R3, 0x4, R4 ;  /* 0x0000000403027825 */ /* 0x001fe200078e0204 */
[----:B------:R-:W-:-:S04]  /*0560*/  LEA R6, R6, UR4, 0x3 ;  /* 0x0000000406067c11 */ /* 0x000fc8000f8e18ff */
[----:B-1----:R0:W-:Y:S02]  /*0570*/  @!P0 STG.E desc[UR6][R2.64], R13 ;  /* 0x0000000d02008986 */ /* 0x0021e4000c101906 */
[----:B0-----:R-:W-:Y:S05]  /*0580*/  @P0 EXIT ;  /* 0x000000000000094d */ /* 0x001fea0003800000 */
[----:B------:R-:W1:Y:S01]  /*0590*/  LDS R7, [R6] ;  /* 0x0000000006077984 */ /* 0x000e620000000800 */
[----:B------:R-:W-:-:S05]  /*05a0*/  IMAD.SHL.U32 R0, R0, 0x100, RZ ;  /* 0x0000010000007824 */ /* 0x000fca00078e00ff */
[----:B------:R-:W-:-:S05]  /*05b0*/  LOP3.LUT R9, R0, 0x80, R9, 0xfe, !PT ;  /* 0x0000008000097812 */ /* 0x000fca00078efe09 */
[----:B0-----:R-:W-:-:S04]  /*05c0*/  IMAD R3, R9, 0x4, R10 ;  /* 0x0000000409037824 */ /* 0x001fc800078e020a */
[----:B------:R-:W-:-:S05]  /*05d0*/  IMAD.WIDE R2, R3, 0x4, R4 ;  /* 0x0000000403027825 */ /* 0x000fca00078e0204 */
[----:B-1----:R-:W-:Y:S01]  /*05e0*/  STG.E desc[UR6][R2.64], R7 ;  /* 0x0000000702007986 */ /* 0x002fe2000c101906 */
[----:B------:R-:W-:Y:S05]  /*05f0*/  EXIT ;  /* 0x000000000000794d */ /* 0x000fea0003800000 */
.L_x_0:
[----:B------:R-:W-:-:S00]  /*0600*/  BRA `(.L_x_0) ;  /* 0xfffffffc00fc7947 */ /* 0x000fc0000383ffff */
[----:B------:R-:W-:-:S00]  /*0610*/  NOP ;  /* 0x0000000000007918 */ /* 0x000fc00000000000 */
        /* <DEDUP_REMOVED lines=14> */
.L_x_1:


//--------------------- .nv.global.init           --------------------------
	.section	.nv.global.init,"aw",@progbits
.nv.global.init:
	.type		_$_str,@object
	.size		_$_str,(_$_str_$_2 - _$_str)
_$_str:
        /*0000*/ 	.byte	0x5f, 0x5f, 0x43, 0x55, 0x44, 0x41, 0x5f, 0x46, 0x54, 0x5a, 0x00
	.type		_$_str_$_2,@object
	.size		_$_str_$_2,(.L_1 - _$_str_$_2)
_$_str_$_2:
        /*000b*/ 	.byte	0x5f, 0x5f, 0x43, 0x55, 0x44, 0x41, 0x5f, 0x50, 0x52, 0x45, 0x43, 0x5f, 0x53, 0x51, 0x52, 0x54
        /*001b*/ 	.byte	0x00
.L_1:


//--------------------- .nv.shared.triton_poi_fused__native_batch_norm_legit_no_training_hardtanh_29 --------------------------
	.section	.nv.shared.triton_poi_fused__native_batch_norm_legit_no_training_hardtanh_29,"aw",@nobits
	.sectionflags	@""
	.align	16
	.zero		1024


//--------------------- .nv.constant0.triton_poi_fused__native_batch_norm_legit_no_training_hardtanh_29 --------------------------
	.section	.nv.constant0.triton_poi_fused__native_batch_norm_legit_no_training_hardtanh_29,"a",@progbits
	.sectionflags	@""
	.align	4
.nv.constant0.triton_poi_fused__native_batch_norm_legit_no_training_hardtanh_29:
	.zero		584
